	.headerflags	@"EF_CUDA_TEXMODE_UNIFIED EF_CUDA_64BIT_ADDRESS EF_CUDA_ACCELERATORS EF_CUDA_SM90 EF_CUDA_VIRTUAL_SM(EF_CUDA_SM90)"
	.elftype	@"ET_EXEC"


//--------------------- .nv.info                  --------------------------
	.section	.nv.info,"",@"SHT_CUDA_INFO"
	.align	4


	//----- nvinfo : EIATTR_REGCOUNT
	.align		4
        /*0000*/ 	.byte	0x04, 0x2f
        /*0002*/ 	.short	(.L_1 - .L_0)
	.align		4
.L_0:
        /*0004*/ 	.word	index@(triton_per_fused__softmax_mean_5)
        /*0008*/ 	.word	0x0000000f


	//----- nvinfo : EIATTR_MIN_STACK_SIZE
	.align		4
.L_1:
        /*000c*/ 	.byte	0x04, 0x12
        /*000e*/ 	.short	(.L_3 - .L_2)
	.align		4
.L_2:
        /*0010*/ 	.word	index@(triton_per_fused__softmax_mean_5)
        /*0014*/ 	.word	0x00000000


	//----- nvinfo : EIATTR_FRAME_SIZE
	.align		4
.L_3:
        /*0018*/ 	.byte	0x04, 0x11
        /*001a*/ 	.short	(.L_5 - .L_4)
	.align		4
.L_4:
        /*001c*/ 	.word	index@(triton_per_fused__softmax_mean_5)
        /*0020*/ 	.word	0x00000000


	//----- nvinfo : EIATTR_MIN_STACK_SIZE
	.align		4
.L_5:
        /*0024*/ 	.byte	0x04, 0x12
        /*0026*/ 	.short	(.L_7 - .L_6)
	.align		4
.L_6:
        /*0028*/ 	.word	index@(triton_per_fused__softmax_mean_5)
        /*002c*/ 	.word	0x00000000
.L_7:


//--------------------- .nv.info.triton_per_fused__softmax_mean_5 --------------------------
	.section	.nv.info.triton_per_fused__softmax_mean_5,"",@"SHT_CUDA_INFO"
	.sectionflags	@""
	.align	4


	//----- nvinfo : EIATTR_CUDA_API_VERSION
	.align		4
        /*0000*/ 	.byte	0x04, 0x37
        /*0002*/ 	.short	(.L_9 - .L_8)
.L_8:
        /*0004*/ 	.word	0x0000007c


	//----- nvinfo : EIATTR_KPARAM_INFO
	.align		4
.L_9:
        /*0008*/ 	.byte	0x04, 0x17
        /*000a*/ 	.short	(.L_11 - .L_10)
.L_10:
        /*000c*/ 	.word	0x00000000
        /*0010*/ 	.short	0x0003
        /*0012*/ 	.short	0x0014
        /*0014*/ 	.byte	0x00, 0xf0, 0x11, 0x00


	//----- nvinfo : EIATTR_KPARAM_INFO
	.align		4
.L_11:
        /*0018*/ 	.byte	0x04, 0x17
        /*001a*/ 	.short	(.L_13 - .L_12)
.L_12:
        /*001c*/ 	.word	0x00000000
        /*0020*/ 	.short	0x0002
        /*0022*/ 	.short	0x0010
        /*0024*/ 	.byte	0x00, 0xf0, 0x11, 0x00


	//----- nvinfo : EIATTR_KPARAM_INFO
	.align		4
.L_13:
        /*0028*/ 	.byte	0x04, 0x17
        /*002a*/ 	.short	(.L_15 - .L_14)
.L_14:
        /*002c*/ 	.word	0x00000000
        /*0030*/ 	.short	0x0001
        /*0032*/ 	.short	0x0008
        /*0034*/ 	.byte	0x00, 0xf4, 0x21, 0x00


	//----- nvinfo : EIATTR_KPARAM_INFO
	.align		4
.L_15:
        /*0038*/ 	.byte	0x04, 0x17
        /*003a*/ 	.short	(.L_17 - .L_16)
.L_16:
        /*003c*/ 	.word	0x00000000
        /*0040*/ 	.short	0x0000
        /*0042*/ 	.short	0x0000
        /*0044*/ 	.byte	0x00, 0xf4, 0x21, 0x00


	//----- nvinfo : EIATTR_SPARSE_MMA_MASK
	.align		4
.L_17:
        /*0048*/ 	.byte	0x03, 0x50
        /*004a*/ 	.short	0x0000


	//----- nvinfo : EIATTR_MAXREG_COUNT
	.align		4
        /*004c*/ 	.byte	0x03, 0x1b
        /*004e*/ 	.short	0x00ff


	//----- nvinfo : EIATTR_COOP_GROUP_MASK_REGIDS
	.align		4
        /*0050*/ 	.byte	0x04, 0x29
        /*0052*/ 	.short	(.L_19 - .L_18)


	//   ....[0]....
.L_18:
        /*0054*/ 	.word	0xffffffff


	//   ....[1]....
        /*0058*/ 	.word	0xffffffff


	//   ....[2]....
        /*005c*/ 	.word	0xffffffff


	//   ....[3]....
        /*0060*/ 	.word	0xffffffff


	//----- nvinfo : EIATTR_COOP_GROUP_INSTR_OFFSETS
	.align		4
.L_19:
        /*0064*/ 	.byte	0x04, 0x28
        /*0066*/ 	.short	(.L_21 - .L_20)


	//   ....[0]....
.L_20:
        /*0068*/ 	.word	0x00000210


	//   ....[1]....
        /*006c*/ 	.word	0x00000230


	//   ....[2]....
        /*0070*/ 	.word	0x00000250


	//   ....[3]....
        /*0074*/ 	.word	0x00000280


	//----- nvinfo : EIATTR_EXIT_INSTR_OFFSETS
	.align		4
.L_21:
        /*0078*/ 	.byte	0x04, 0x1c
        /*007a*/ 	.short	(.L_23 - .L_22)


	//   ....[0]....
.L_22:
        /*007c*/ 	.word	0x000002b0


	//   ....[1]....
        /*0080*/ 	.word	0x000002e0


	//----- nvinfo : EIATTR_REQNTID
	.align		4
.L_23:
        /*0084*/ 	.byte	0x04, 0x10
        /*0086*/ 	.short	(.L_25 - .L_24)
.L_24:
        /*0088*/ 	.word	0x00000040
        /*008c*/ 	.word	0x00000001
        /*0090*/ 	.word	0x00000001


	//----- nvinfo : EIATTR_CBANK_PARAM_SIZE
	.align		4
.L_25:
        /*0094*/ 	.byte	0x03, 0x19
        /*0096*/ 	.short	0x0018


	//----- nvinfo : EIATTR_PARAM_CBANK
	.align		4
        /*0098*/ 	.byte	0x04, 0x0a
        /*009a*/ 	.short	(.L_27 - .L_26)
	.align		4
.L_26:
        /*009c*/ 	.word	index@(.nv.constant0.triton_per_fused__softmax_mean_5)
        /*00a0*/ 	.short	0x0210
        /*00a2*/ 	.short	0x0018


	//----- nvinfo : EIATTR_SW_WAR
	.align		4
.L_27:
        /*00a4*/ 	.byte	0x04, 0x36
        /*00a6*/ 	.short	(.L_29 - .L_28)
.L_28:
        /*00a8*/ 	.word	0x00000008
.L_29:


//--------------------- .nv.callgraph             --------------------------
	.section	.nv.callgraph,"",@"SHT_CUDA_CALLGRAPH"
	.align	4
	.sectionentsize	8
	.align		4
        /*0000*/ 	.word	0x00000000
	.align		4
        /*0004*/ 	.word	0xffffffff
	.align		4
        /*0008*/ 	.word	0x00000000
	.align		4
        /*000c*/ 	.word	0xfffffffe
	.align		4
        /*0010*/ 	.word	0x00000000
	.align		4
        /*0014*/ 	.word	0xfffffffd
	.align		4
        /*0018*/ 	.word	0x00000000
	.align		4
        /*001c*/ 	.word	0xfffffffc


//--------------------- .text.triton_per_fused__softmax_mean_5 --------------------------
	.section	.text.triton_per_fused__softmax_mean_5,"ax",@progbits
	.sectionflags	@"SHF_BARRIERS=1"
	.align	128
        .global         triton_per_fused__softmax_mean_5
        .type           triton_per_fused__softmax_mean_5,@function
        .size           triton_per_fused__softmax_mean_5,(.L_x_1 - triton_per_fused__softmax_mean_5)
        .other          triton_per_fused__softmax_mean_5,@"STO_CUDA_ENTRY STV_DEFAULT"
triton_per_fused__softmax_mean_5:
.text.triton_per_fused__softmax_mean_5:
[----:B------:R-:W0:Y:S02]  /*0000*/  LDC R1, c[0x0][0x28] ;  /* 0x00000a00ff017b82 */ /* 0x000e240000000800 */
[----:B------:R-:W1:Y:S01]  /*0010*/  S2R R12, SR_TID.X ;  /* 0x00000000000c7919 */ /* 0x000e620000002100 */
[----:B------:R-:W2:Y:S01]  /*0020*/  LDC.64 R2, c[0x0][0x218] ;  /* 0x00008600ff027b82 */ /* 0x000ea20000000a00 */
[----:B------:R-:W-:Y:S01]  /*0030*/  ULDC.64 UR4, c[0x0][0x208] ;  /* 0x0000820000047ab9 */ /* 0x000fe20000000a00 */
[----:B-1----:R-:W-:-:S04]  /*0040*/  SHF.L.U32 R0, R12, 0x2, RZ ;  /* 0x000000020c007819 */ /* 0x002fc800000006ff */
[----:B------:R-:W-:Y:S02]  /*0050*/  LOP3.LUT R7, R0, 0x3c, RZ, 0xc0, !PT ;  /* 0x0000003c00077812 */ /* 0x000fe400078ec0ff */
[----:B------:R-:W1:Y:S03]  /*0060*/  S2R R0, SR_CTAID.X ;  /* 0x0000000000007919 */ /* 0x000e660000002500 */
[----:B--2---:R-:W-:-:S05]  /*0070*/  IMAD.WIDE.U32 R4, R7, 0x4, R2 ;  /* 0x0000000407047825 */ /* 0x004fca00078e0002 */
[----:B------:R-:W2:Y:S04]  /*0080*/  LDG.E.EL R8, desc[UR4][R4.64] ;  /* 0x0000000404087981 */ /* 0x000ea8000c2e1900 */
[----:B------:R-:W2:Y:S04]  /*0090*/  LDG.E.EL R9, desc[UR4][R4.64+0x4] ;  /* 0x0000040404097981 */ /* 0x000ea8000c2e1900 */
[----:B------:R-:W3:Y:S04]  /*00a0*/  LDG.E.EL R10, desc[UR4][R4.64+0x8] ;  /* 0x00000804040a7981 */ /* 0x000ee8000c2e1900 */
[----:B------:R-:W4:Y:S01]  /*00b0*/  LDG.E.EL R11, desc[UR4][R4.64+0xc] ;  /* 0x00000c04040b7981 */ /* 0x000f22000c2e1900 */
[----:B------:R-:W-:Y:S01]  /*00c0*/  HFMA2.MMA R6, -RZ, RZ, 0, 0 ;  /* 0x00000000ff067435 */ /* 0x000fe200000001ff */
[----:B-1----:R-:W-:-:S02]  /*00d0*/  ISETP.GE.AND P1, PT, R0, 0x4, PT ;  /* 0x000000040000780c */ /* 0x002fc40003f26270 */
[----:B------:R-:W-:-:S05]  /*00e0*/  IADD3 R7, R7, R0, RZ ;  /* 0x0000000007077210 */ /* 0x000fca0007ffe0ff */
[----:B------:R-:W-:-:S06]  /*00f0*/  IMAD.WIDE R2, R7, 0x4, R2 ;  /* 0x0000000407027825 */ /* 0x000fcc00078e0202 */
[----:B------:R-:W5:Y:S01]  /*0100*/  @!P1 LDG.E R6, desc[UR4][R2.64] ;  /* 0x0000000402069981 */ /* 0x000f62000c1e1900 */
[----:B------:R-:W-:Y:S01]  /*0110*/  BAR.SYNC.DEFER_BLOCKING 0x0 ;  /* 0x0000000000007b1d */ /* 0x000fe20000010000 */
[----:B--2---:R-:W-:-:S04]  /*0120*/  FADD R9, R8, R9 ;  /* 0x0000000908097221 */ /* 0x004fc80000000000 */
[----:B---3--:R-:W-:-:S04]  /*0130*/  FADD R10, R10, R9 ;  /* 0x000000090a0a7221 */ /* 0x008fc80000000000 */
[----:B----4-:R-:W-:-:S05]  /*0140*/  FADD R10, R11, R10 ;  /* 0x0000000a0b0a7221 */ /* 0x010fca0000000000 */
[C---:B------:R-:W-:Y:S02]  /*0150*/  FSETP.GT.AND P0, PT, |R10|.reuse, 8.50705917302346158658e+37, PT ;  /* 0x7e8000000a00780b */ /* 0x040fe40003f04200 */
[----:B------:R-:W-:-:S11]  /*0160*/  FSETP.GEU.AND P2, PT, |R10|, 1.175494350822287508e-38, PT ;  /* 0x008000000a00780b */ /* 0x000fd60003f4e200 */
[----:B------:R-:W-:-:S04]  /*0170*/  @P0 FMUL R10, R10, 0.25 ;  /* 0x3e8000000a0a0820 */ /* 0x000fc80000400000 */
[----:B------:R-:W-:Y:S01]  /*0180*/  @!P2 FMUL R10, R10, 16777216 ;  /* 0x4b8000000a0aa820 */ /* 0x000fe20000400000 */
[----:B-----5:R-:W-:-:S03]  /*0190*/  SEL R6, R6, RZ, !P1 ;  /* 0x000000ff06067207 */ /* 0x020fc60004800000 */
[----:B------:R-:W1:Y:S02]  /*01a0*/  MUFU.RCP R5, R10 ;  /* 0x0000000a00057308 */ /* 0x000e640000001000 */
[----:B------:R-:W-:Y:S01]  /*01b0*/  @P0 FMUL R6, R6, 0.25 ;  /* 0x3e80000006060820 */ /* 0x000fe20000400000 */
[----:B------:R-:W-:-:S03]  /*01c0*/  LOP3.LUT P0, RZ, R12, 0x3f, RZ, 0xc0, !PT ;  /* 0x0000003f0cff7812 */ /* 0x000fc6000780c0ff */
[----:B------:R-:W-:Y:S01]  /*01d0*/  @!P2 FMUL R6, R6, 16777216 ;  /* 0x4b8000000606a820 */ /* 0x000fe20000400000 */
[----:B------:R-:W-:-:S03]  /*01e0*/  ISETP.LT.AND P0, PT, R0, 0x4, !P0 ;  /* 0x000000040000780c */ /* 0x000fc60004701270 */
[----:B-1----:R-:W-:-:S05]  /*01f0*/  FMUL R5, R5, R6 ;  /* 0x0000000605057220 */ /* 0x002fca0000400000 */
[----:B------:R-:W-:-:S05]  /*0200*/  FSEL R5, R5, RZ, !P1 ;  /* 0x000000ff05057208 */ /* 0x000fca0004800000 */
[----:B------:R-:W1:Y:S02]  /*0210*/  SHFL.BFLY PT, R2, R5, 0x8, 0x1f ;  /* 0x0d001f0005027f89 */ /* 0x000e6400000e0000 */
[----:B-1----:R-:W-:-:S05]  /*0220*/  FADD R4, R5, R2 ;  /* 0x0000000205047221 */ /* 0x002fca0000000000 */
[----:B------:R-:W1:Y:S02]  /*0230*/  SHFL.BFLY PT, R3, R4, 0x4, 0x1f ;  /* 0x0c801f0004037f89 */ /* 0x000e6400000e0000 */
[----:B-1----:R-:W-:-:S05]  /*0240*/  FADD R6, R4, R3 ;  /* 0x0000000304067221 */ /* 0x002fca0000000000 */
[----:B------:R-:W1:Y:S02]  /*0250*/  SHFL.BFLY PT, R3, R6, 0x2, 0x1f ;  /* 0x0c401f0006037f89 */ /* 0x000e6400000e0000 */
[----:B-1----:R-:W-:Y:S02]  /*0260*/  FADD R7, R6, R3 ;  /* 0x0000000306077221 */ /* 0x002fe40000000000 */
[----:B------:R-:W1:Y:S03]  /*0270*/  LDC.64 R2, c[0x0][0x210] ;  /* 0x00008400ff027b82 */ /* 0x000e660000000a00 */
[----:B------:R-:W2:Y:S01]  /*0280*/  SHFL.BFLY PT, R8, R7, 0x1, 0x1f ;  /* 0x0c201f0007087f89 */ /* 0x000ea200000e0000 */
[----:B-1----:R-:W-:-:S04]  /*0290*/  IMAD.WIDE R2, R0, 0x4, R2 ;  /* 0x0000000400027825 */ /* 0x002fc800078e0202 */
[----:B--2---:R-:W-:Y:S01]  /*02a0*/  FADD R8, R7, R8 ;  /* 0x0000000807087221 */ /* 0x004fe20000000000 */
[----:B------:R-:W-:Y:S06]  /*02b0*/  @!P0 EXIT ;  /* 0x000000000000894d */ /* 0x000fec0003800000 */
[----:B------:R-:W-:-:S05]  /*02c0*/  FMUL R5, R8, 0.0625 ;  /* 0x3d80000008057820 */ /* 0x000fca0000400000 */
[----:B------:R-:W-:Y:S01]  /*02d0*/  STG.E desc[UR4][R2.64], R5 ;  /* 0x0000000502007986 */ /* 0x000fe2000c101904 */
[----:B------:R-:W-:Y:S05]  /*02e0*/  EXIT ;  /* 0x000000000000794d */ /* 0x000fea0003800000 */
.L_x_0:
[----:B------:R-:W-:-:S00]  /*02f0*/  BRA `(.L_x_0) ;  /* 0xfffffffc00fc7947 */ /* 0x000fc0000383ffff */
[----:B------:R-:W-:-:S00]  /*0300*/  NOP ;  /* 0x0000000000007918 */ /* 0x000fc00000000000 */
[----:B------:R-:W-:-:S00]  /*0310*/  NOP ;  /* 0x0000000000007918 */ /* 0x000fc00000000000 */
[----:B------:R-:W-:-:S00]  /*0320*/  NOP ;  /* 0x0000000000007918 */ /* 0x000fc00000000000 */
[----:B------:R-:W-:-:S00]  /*0330*/  NOP ;  /* 0x0000000000007918 */ /* 0x000fc00000000000 */
[----:B------:R-:W-:-:S00]  /*0340*/  NOP ;  /* 0x0000000000007918 */ /* 0x000fc00000000000 */
[----:B------:R-:W-:-:S00]  /*0350*/  NOP ;  /* 0x0000000000007918 */ /* 0x000fc00000000000 */
[----:B------:R-:W-:-:S00]  /*0360*/  NOP ;  /* 0x0000000000007918 */ /* 0x000fc00000000000 */
[----:B------:R-:W-:-:S00]  /*0370*/  NOP ;  /* 0x0000000000007918 */ /* 0x000fc00000000000 */
.L_x_1:


//--------------------- .nv.constant0.triton_per_fused__softmax_mean_5 --------------------------
	.section	.nv.constant0.triton_per_fused__softmax_mean_5,"a",@progbits
	.sectionflags	@""
	.align	4
.nv.constant0.triton_per_fused__softmax_mean_5:
	.zero		552
